//
// Generated by NVIDIA NVVM Compiler
//
// Compiler Build ID: CL-36424714
// Cuda compilation tools, release 13.0, V13.0.88
// Based on NVVM 20.0.0
//

.version 9.0
.target sm_100
.address_size 64

	// .globl	_Z10add_kernelPiS_S_

.visible .entry _Z10add_kernelPiS_S_(
	.param .u64 .ptr .align 1 _Z10add_kernelPiS_S__param_0,
	.param .u64 .ptr .align 1 _Z10add_kernelPiS_S__param_1,
	.param .u64 .ptr .align 1 _Z10add_kernelPiS_S__param_2
)
{
	.reg .b32 	%r<8>;
	.reg .b64 	%rd<11>;

	ld.param.u64 	%rd1, [_Z10add_kernelPiS_S__param_0];
	ld.param.u64 	%rd2, [_Z10add_kernelPiS_S__param_1];
	ld.param.u64 	%rd3, [_Z10add_kernelPiS_S__param_2];
	cvta.to.global.u64 	%rd4, %rd3;
	cvta.to.global.u64 	%rd5, %rd2;
	cvta.to.global.u64 	%rd6, %rd1;
	mov.u32 	%r1, %tid.x;
	mov.u32 	%r2, %tid.y;
	shl.b32 	%r3, %r1, 5;
	add.s32 	%r4, %r3, %r2;
	mul.wide.u32 	%rd7, %r4, 4;
	add.s64 	%rd8, %rd6, %rd7;
	ld.global.u32 	%r5, [%rd8];
	add.s64 	%rd9, %rd5, %rd7;
	ld.global.u32 	%r6, [%rd9];
	add.s32 	%r7, %r6, %r5;
	add.s64 	%rd10, %rd4, %rd7;
	st.global.u32 	[%rd10], %r7;
	ret;

}


// ===== COMPILED SASS (sm_100) =====

	.target	sm_100

	.elftype	@"ET_EXEC"


//--------------------- .note.nv.tkinfo           --------------------------
	.section	.note.nv.tkinfo,"",@"SHT_NOTE"
	.sectionflags	@"SHF_NOTE_NV_TKINFO"
	.tkinfo
        /*0018*/ 	.word	0x00000002
        /*0030*/ 	.string	""
        /*0030*/ 	.string	"ptxas"
        /*0030*/ 	.string	"Cuda compilation tools, release 13.0, V13.0.88"
        /*0030*/ 	.string	"Build cuda_13.0.r13.0/compiler.36424714_0"
        /*0030*/ 	.string	"-arch sm_100 -m 64 "



//--------------------- .note.nv.cuinfo           --------------------------
	.section	.note.nv.cuinfo,"",@"SHT_NOTE"
	.sectionflags	@"SHF_NOTE_NV_CUINFO"
        /*0018*/ 	.short	0x0002
        /*001a*/ 	.short	0x0064
        /*001c*/ 	.short	0x0082
	.zero		2


//--------------------- .nv.info                  --------------------------
	.section	.nv.info,"",@"SHT_CUDA_INFO"
	.align	4


	//----- nvinfo : EIATTR_REGCOUNT
	.align		4
        /*0000*/ 	.byte	0x04, 0x2f
        /*0002*/ 	.short	(.L_1 - .L_0)
	.align		4
.L_0:
        /*0004*/ 	.word	index@(_Z10add_kernelPiS_S_)
        /*0008*/ 	.word	0x0000000c


	//----- nvinfo : EIATTR_FRAME_SIZE
	.align		4
.L_1:
        /*000c*/ 	.byte	0x04, 0x11
        /*000e*/ 	.short	(.L_3 - .L_2)
	.align		4
.L_2:
        /*0010*/ 	.word	index@(_Z10add_kernelPiS_S_)
        /*0014*/ 	.word	0x00000000


	//----- nvinfo : EIATTR_MIN_STACK_SIZE
	.align		4
.L_3:
        /*0018*/ 	.byte	0x04, 0x12
        /*001a*/ 	.short	(.L_5 - .L_4)
	.align		4
.L_4:
        /*001c*/ 	.word	index@(_Z10add_kernelPiS_S_)
        /*0020*/ 	.word	0x00000000
.L_5:


//--------------------- .nv.compat                --------------------------
	.section	.nv.compat,"",@"SHT_CUDA_COMPAT_INFO"
	.align	4
        /*0000*/ 	.byte	0x02, 0x09, 0x00, 0x00, 0x02, 0x02, 0x01, 0x00, 0x02, 0x05, 0x05, 0x00, 0x03, 0x07, 0x01, 0x01
        /*0010*/ 	.byte	0x02, 0x03, 0x00, 0x00, 0x02, 0x06, 0x01, 0x00, 0x04, 0x0b, 0x08, 0x00, 0x09, 0x00, 0x00, 0x00
        /*0020*/ 	.byte	0x00, 0x00, 0x00, 0x00


//--------------------- .nv.info._Z10add_kernelPiS_S_ --------------------------
	.section	.nv.info._Z10add_kernelPiS_S_,"",@"SHT_CUDA_INFO"
	.sectionflags	@""
	.align	4


	//----- nvinfo : EIATTR_CUDA_API_VERSION
	.align		4
        /*0000*/ 	.byte	0x04, 0x37
        /*0002*/ 	.short	(.L_7 - .L_6)
.L_6:
        /*0004*/ 	.word	0x00000082


	//----- nvinfo : EIATTR_KPARAM_INFO
	.align		4
.L_7:
        /*0008*/ 	.byte	0x04, 0x17
        /*000a*/ 	.short	(.L_9 - .L_8)
.L_8:
        /*000c*/ 	.word	0x00000000
        /*0010*/ 	.short	0x0002
        /*0012*/ 	.short	0x0010
        /*0014*/ 	.byte	0x00, 0xf5, 0x21, 0x00


	//----- nvinfo : EIATTR_KPARAM_INFO
	.align		4
.L_9:
        /*0018*/ 	.byte	0x04, 0x17
        /*001a*/ 	.short	(.L_11 - .L_10)
.L_10:
        /*001c*/ 	.word	0x00000000
        /*0020*/ 	.short	0x0001
        /*0022*/ 	.short	0x0008
        /*0024*/ 	.byte	0x00, 0xf5, 0x21, 0x00


	//----- nvinfo : EIATTR_KPARAM_INFO
	.align		4
.L_11:
        /*0028*/ 	.byte	0x04, 0x17
        /*002a*/ 	.short	(.L_13 - .L_12)
.L_12:
        /*002c*/ 	.word	0x00000000
        /*0030*/ 	.short	0x0000
        /*0032*/ 	.short	0x0000
        /*0034*/ 	.byte	0x00, 0xf5, 0x21, 0x00


	//----- nvinfo : EIATTR_SPARSE_MMA_MASK
	.align		4
.L_13:
        /*0038*/ 	.byte	0x03, 0x50
        /*003a*/ 	.short	0x0000


	//----- nvinfo : EIATTR_MAXREG_COUNT
	.align		4
        /*003c*/ 	.byte	0x03, 0x1b
        /*003e*/ 	.short	0x00ff


	//----- nvinfo : EIATTR_MERCURY_ISA_VERSION
	.align		4
        /*0040*/ 	.byte	0x03, 0x5f
        /*0042*/ 	.short	0x0101


	//----- nvinfo : EIATTR_VRC_CTA_INIT_COUNT
	.align		4
        /*0044*/ 	.byte	0x02, 0x4a
	.zero		1
	.zero		1


	//----- nvinfo : EIATTR_EXIT_INSTR_OFFSETS
	.align		4
        /*0048*/ 	.byte	0x04, 0x1c
        /*004a*/ 	.short	(.L_15 - .L_14)


	//   ....[0]....
.L_14:
        /*004c*/ 	.word	0x000000f0


	//----- nvinfo : EIATTR_CBANK_PARAM_SIZE
	.align		4
.L_15:
        /*0050*/ 	.byte	0x03, 0x19
        /*0052*/ 	.short	0x0018


	//----- nvinfo : EIATTR_PARAM_CBANK
	.align		4
        /*0054*/ 	.byte	0x04, 0x0a
        /*0056*/ 	.short	(.L_17 - .L_16)
	.align		4
.L_16:
        /*0058*/ 	.word	index@(.nv.constant0._Z10add_kernelPiS_S_)
        /*005c*/ 	.short	0x0380
        /*005e*/ 	.short	0x0018


	//----- nvinfo : EIATTR_SW_WAR
	.align		4
.L_17:
        /*0060*/ 	.byte	0x04, 0x36
        /*0062*/ 	.short	(.L_19 - .L_18)
.L_18:
        /*0064*/ 	.word	0x00000008
.L_19:


//--------------------- .nv.callgraph             --------------------------
	.section	.nv.callgraph,"",@"SHT_CUDA_CALLGRAPH"
	.align	4
	.sectionentsize	8
	.align		4
        /*0000*/ 	.word	0x00000000
	.align		4
        /*0004*/ 	.word	0xffffffff
	.align		4
        /*0008*/ 	.word	0x00000000
	.align		4
        /*000c*/ 	.word	0xfffffffe
	.align		4
        /*0010*/ 	.word	0x00000000
	.align		4
        /*0014*/ 	.word	0xfffffffd
	.align		4
        /*0018*/ 	.word	0x00000000
	.align		4
        /*001c*/ 	.word	0xfffffffc


//--------------------- .text._Z10add_kernelPiS_S_ --------------------------
	.section	.text._Z10add_kernelPiS_S_,"ax",@progbits
	.align	128
        .global         _Z10add_kernelPiS_S_
        .type           _Z10add_kernelPiS_S_,@function
        .size           _Z10add_kernelPiS_S_,(.L_x_1 - _Z10add_kernelPiS_S_)
        .other          _Z10add_kernelPiS_S_,@"STO_CUDA_ENTRY STV_DEFAULT"
_Z10add_kernelPiS_S_:
.text._Z10add_kernelPiS_S_:
[----:B------:R-:W-:Y:S01]  /*0000*/  LDC R1, c[0x0][0x37c] ;  /* 0x0000df00ff017b82 */ /* 0x000fe20000000800 */
[----:B------:R-:W0:Y:S07]  /*0010*/  S2R R9, SR_TID.X ;  /* 0x0000000000097919 */ /* 0x000e2e0000002100 */
[----:B------:R-:W1:Y:S01]  /*0020*/  LDC.64 R2, c[0x0][0x380] ;  /* 0x0000e000ff027b82 */ /* 0x000e620000000a00 */
[----:B------:R-:W2:Y:S01]  /*0030*/  LDCU.64 UR4, c[0x0][0x358] ;  /* 0x00006b00ff0477ac */ /* 0x000ea20008000a00 */
[----:B------:R-:W0:Y:S06]  /*0040*/  S2R R0, SR_TID.Y ;  /* 0x0000000000007919 */ /* 0x000e2c0000002200 */
[----:B------:R-:W3:Y:S08]  /*0050*/  LDC.64 R4, c[0x0][0x388] ;  /* 0x0000e200ff047b82 */ /* 0x000ef00000000a00 */
[----:B------:R-:W4:Y:S01]  /*0060*/  LDC.64 R6, c[0x0][0x390] ;  /* 0x0000e400ff067b82 */ /* 0x000f220000000a00 */
[----:B0-----:R-:W-:-:S05]  /*0070*/  LEA R9, R9, R0, 0x5 ;  /* 0x0000000009097211 */ /* 0x001fca00078e28ff */
[----:B-1----:R-:W-:-:S04]  /*0080*/  IMAD.WIDE.U32 R2, R9, 0x4, R2 ;  /* 0x0000000409027825 */ /* 0x002fc800078e0002 */
[C---:B---3--:R-:W-:Y:S02]  /*0090*/  IMAD.WIDE.U32 R4, R9.reuse, 0x4, R4 ;  /* 0x0000000409047825 */ /* 0x048fe400078e0004 */
[----:B--2---:R-:W2:Y:S04]  /*00a0*/  LDG.E R2, desc[UR4][R2.64] ;  /* 0x0000000402027981 */ /* 0x004ea8000c1e1900 */
[----:B------:R-:W2:Y:S01]  /*00b0*/  LDG.E R5, desc[UR4][R4.64] ;  /* 0x0000000404057981 */ /* 0x000ea2000c1e1900 */
[----:B----4-:R-:W-:Y:S01]  /*00c0*/  IMAD.WIDE.U32 R6, R9, 0x4, R6 ;  /* 0x0000000409067825 */ /* 0x010fe200078e0006 */
[----:B--2---:R-:W-:-:S05]  /*00d0*/  IADD3 R9, PT, PT, R2, R5, RZ ;  /* 0x0000000502097210 */ /* 0x004fca0007ffe0ff */
[----:B------:R-:W-:Y:S01]  /*00e0*/  STG.E desc[UR4][R6.64], R9 ;  /* 0x0000000906007986 */ /* 0x000fe2000c101904 */
[----:B------:R-:W-:Y:S05]  /*00f0*/  EXIT ;  /* 0x000000000000794d */ /* 0x000fea0003800000 */
.L_x_0:
[----:B------:R-:W-:-:S00]  /*0100*/  BRA `(.L_x_0) ;  /* 0xfffffffc00fc7947 */ /* 0x000fc0000383ffff */
[----:B------:R-:W-:-:S00]  /*0110*/  NOP ;  /* 0x0000000000007918 */ /* 0x000fc00000000000 */
        /* <DEDUP_REMOVED lines=14> */
.L_x_1:


//--------------------- .nv.shared.reserved.0     --------------------------
	.section	.nv.shared.reserved.0,"aw",@nobits
	.weak		__nv_reservedSMEM_offset_0_alias
	.size		__nv_reservedSMEM_offset_0_alias, 0, 64
	.other		__nv_reservedSMEM_offset_0_alias,@"STO_CUDA_RESERVED_SHARED STV_DEFAULT"
__nv_reservedSMEM_offset_0_alias:
	.zero		0
	.zero		64


//--------------------- .nv.constant0._Z10add_kernelPiS_S_ --------------------------
	.section	.nv.constant0._Z10add_kernelPiS_S_,"a",@progbits
	.sectionflags	@""
	.align	4
.nv.constant0._Z10add_kernelPiS_S_:
	.zero		920


//--------------------- SYMBOLS --------------------------

	.type		.nv.reservedSmem.offset0,@object
	.size		.nv.reservedSmem.offset0,0x4
